//
// Generated by NVIDIA NVVM Compiler
//
// Compiler Build ID: CL-36424714
// Cuda compilation tools, release 13.0, V13.0.88
// Based on NVVM 20.0.0
//

.version 9.0
.target sm_100
.address_size 64

	// .globl	_Z14dequantizationPfS_S_iiii
.extern .shared .align 16 .b8 scaleCache[];

.visible .entry _Z14dequantizationPfS_S_iiii(
	.param .u64 .ptr .align 1 _Z14dequantizationPfS_S_iiii_param_0,
	.param .u64 .ptr .align 1 _Z14dequantizationPfS_S_iiii_param_1,
	.param .u64 .ptr .align 1 _Z14dequantizationPfS_S_iiii_param_2,
	.param .u32 _Z14dequantizationPfS_S_iiii_param_3,
	.param .u32 _Z14dequantizationPfS_S_iiii_param_4,
	.param .u32 _Z14dequantizationPfS_S_iiii_param_5,
	.param .u32 _Z14dequantizationPfS_S_iiii_param_6
)
{
	.reg .pred 	%p<8>;
	.reg .b32 	%r<36>;
	.reg .b32 	%f<5>;
	.reg .b64 	%rd<12>;

	ld.param.u64 	%rd2, [_Z14dequantizationPfS_S_iiii_param_0];
	ld.param.u64 	%rd3, [_Z14dequantizationPfS_S_iiii_param_1];
	ld.param.u64 	%rd4, [_Z14dequantizationPfS_S_iiii_param_2];
	ld.param.u32 	%r15, [_Z14dequantizationPfS_S_iiii_param_3];
	ld.param.u32 	%r12, [_Z14dequantizationPfS_S_iiii_param_4];
	ld.param.u32 	%r13, [_Z14dequantizationPfS_S_iiii_param_5];
	ld.param.u32 	%r14, [_Z14dequantizationPfS_S_iiii_param_6];
	mov.u32 	%r1, %tid.x;
	mov.u32 	%r2, %ntid.x;
	mov.u32 	%r17, %ctaid.x;
	mad.lo.s32 	%r3, %r2, %r17, %r1;
	mov.u32 	%r34, %tid.y;
	mov.u32 	%r5, %ntid.y;
	mov.u32 	%r18, %ctaid.y;
	mad.lo.s32 	%r19, %r5, %r18, %r34;
	setp.ge.s32 	%p1, %r3, %r12;
	setp.ge.s32 	%p2, %r19, %r15;
	or.pred  	%p3, %p1, %p2;
	@%p3 bra 	$L__BB0_8;
	setp.ge.s32 	%p4, %r34, %r14;
	@%p4 bra 	$L__BB0_7;
	cvta.to.global.u64 	%rd1, %rd3;
	mov.u32 	%r22, scaleCache;
$L__BB0_3:
	setp.ge.s32 	%p5, %r1, %r13;
	@%p5 bra 	$L__BB0_6;
	mul.lo.s32 	%r8, %r34, %r13;
	mov.u32 	%r35, %r1;
$L__BB0_5:
	add.s32 	%r20, %r35, %r8;
	mul.wide.s32 	%rd5, %r20, 4;
	add.s64 	%rd6, %rd1, %rd5;
	ld.global.f32 	%f1, [%rd6];
	shl.b32 	%r21, %r20, 2;
	add.s32 	%r23, %r22, %r21;
	st.shared.f32 	[%r23], %f1;
	add.s32 	%r35, %r35, %r2;
	setp.lt.s32 	%p6, %r35, %r13;
	@%p6 bra 	$L__BB0_5;
$L__BB0_6:
	add.s32 	%r34, %r34, %r5;
	setp.lt.s32 	%p7, %r34, %r14;
	@%p7 bra 	$L__BB0_3;
$L__BB0_7:
	bar.sync 	0;
	shr.s32 	%r24, %r3, 31;
	shr.u32 	%r25, %r24, 26;
	add.s32 	%r26, %r3, %r25;
	shr.s32 	%r27, %r26, 6;
	shr.u32 	%r28, %r19, 6;
	mad.lo.s32 	%r29, %r12, %r19, %r3;
	cvta.to.global.u64 	%rd7, %rd2;
	mul.wide.s32 	%rd8, %r29, 4;
	add.s64 	%rd9, %rd7, %rd8;
	ld.global.f32 	%f2, [%rd9];
	mad.lo.s32 	%r30, %r13, %r28, %r27;
	shl.b32 	%r31, %r30, 2;
	mov.u32 	%r32, scaleCache;
	add.s32 	%r33, %r32, %r31;
	ld.shared.f32 	%f3, [%r33];
	mul.f32 	%f4, %f2, %f3;
	cvta.to.global.u64 	%rd10, %rd4;
	add.s64 	%rd11, %rd10, %rd8;
	st.global.f32 	[%rd11], %f4;
$L__BB0_8:
	ret;

}


// ===== COMPILED SASS (sm_100) =====

	.target	sm_100

	.elftype	@"ET_EXEC"


//--------------------- .note.nv.tkinfo           --------------------------
	.section	.note.nv.tkinfo,"",@"SHT_NOTE"
	.sectionflags	@"SHF_NOTE_NV_TKINFO"
	.tkinfo
        /*0018*/ 	.word	0x00000002
        /*0030*/ 	.string	""
        /*0030*/ 	.string	"ptxas"
        /*0030*/ 	.string	"Cuda compilation tools, release 13.0, V13.0.88"
        /*0030*/ 	.string	"Build cuda_13.0.r13.0/compiler.36424714_0"
        /*0030*/ 	.string	"-arch sm_100 -m 64 "



//--------------------- .note.nv.cuinfo           --------------------------
	.section	.note.nv.cuinfo,"",@"SHT_NOTE"
	.sectionflags	@"SHF_NOTE_NV_CUINFO"
        /*0018*/ 	.short	0x0002
        /*001a*/ 	.short	0x0064
        /*001c*/ 	.short	0x0082
	.zero		2


//--------------------- .nv.info                  --------------------------
	.section	.nv.info,"",@"SHT_CUDA_INFO"
	.align	4


	//----- nvinfo : EIATTR_REGCOUNT
	.align		4
        /*0000*/ 	.byte	0x04, 0x2f
        /*0002*/ 	.short	(.L_1 - .L_0)
	.align		4
.L_0:
        /*0004*/ 	.word	index@(_Z14dequantizationPfS_S_iiii)
        /*0008*/ 	.word	0x0000000f


	//----- nvinfo : EIATTR_FRAME_SIZE
	.align		4
.L_1:
        /*000c*/ 	.byte	0x04, 0x11
        /*000e*/ 	.short	(.L_3 - .L_2)
	.align		4
.L_2:
        /*0010*/ 	.word	index@(_Z14dequantizationPfS_S_iiii)
        /*0014*/ 	.word	0x00000000


	//----- nvinfo : EIATTR_MIN_STACK_SIZE
	.align		4
.L_3:
        /*0018*/ 	.byte	0x04, 0x12
        /*001a*/ 	.short	(.L_5 - .L_4)
	.align		4
.L_4:
        /*001c*/ 	.word	index@(_Z14dequantizationPfS_S_iiii)
        /*0020*/ 	.word	0x00000000
.L_5:


//--------------------- .nv.compat                --------------------------
	.section	.nv.compat,"",@"SHT_CUDA_COMPAT_INFO"
	.align	4
        /*0000*/ 	.byte	0x02, 0x09, 0x00, 0x00, 0x02, 0x02, 0x01, 0x00, 0x02, 0x05, 0x05, 0x00, 0x03, 0x07, 0x01, 0x01
        /*0010*/ 	.byte	0x02, 0x03, 0x00, 0x00, 0x02, 0x06, 0x01, 0x00, 0x04, 0x0b, 0x08, 0x00, 0x09, 0x00, 0x00, 0x00
        /*0020*/ 	.byte	0x00, 0x00, 0x00, 0x00


//--------------------- .nv.info._Z14dequantizationPfS_S_iiii --------------------------
	.section	.nv.info._Z14dequantizationPfS_S_iiii,"",@"SHT_CUDA_INFO"
	.sectionflags	@""
	.align	4


	//----- nvinfo : EIATTR_CUDA_API_VERSION
	.align		4
        /*0000*/ 	.byte	0x04, 0x37
        /*0002*/ 	.short	(.L_7 - .L_6)
.L_6:
        /*0004*/ 	.word	0x00000082


	//----- nvinfo : EIATTR_KPARAM_INFO
	.align		4
.L_7:
        /*0008*/ 	.byte	0x04, 0x17
        /*000a*/ 	.short	(.L_9 - .L_8)
.L_8:
        /*000c*/ 	.word	0x00000000
        /*0010*/ 	.short	0x0006
        /*0012*/ 	.short	0x0024
        /*0014*/ 	.byte	0x00, 0xf0, 0x11, 0x00


	//----- nvinfo : EIATTR_KPARAM_INFO
	.align		4
.L_9:
        /*0018*/ 	.byte	0x04, 0x17
        /*001a*/ 	.short	(.L_11 - .L_10)
.L_10:
        /*001c*/ 	.word	0x00000000
        /*0020*/ 	.short	0x0005
        /*0022*/ 	.short	0x0020
        /*0024*/ 	.byte	0x00, 0xf0, 0x11, 0x00


	//----- nvinfo : EIATTR_KPARAM_INFO
	.align		4
.L_11:
        /*0028*/ 	.byte	0x04, 0x17
        /*002a*/ 	.short	(.L_13 - .L_12)
.L_12:
        /*002c*/ 	.word	0x00000000
        /*0030*/ 	.short	0x0004
        /*0032*/ 	.short	0x001c
        /*0034*/ 	.byte	0x00, 0xf0, 0x11, 0x00


	//----- nvinfo : EIATTR_KPARAM_INFO
	.align		4
.L_13:
        /*0038*/ 	.byte	0x04, 0x17
        /*003a*/ 	.short	(.L_15 - .L_14)
.L_14:
        /*003c*/ 	.word	0x00000000
        /*0040*/ 	.short	0x0003
        /*0042*/ 	.short	0x0018
        /*0044*/ 	.byte	0x00, 0xf0, 0x11, 0x00


	//----- nvinfo : EIATTR_KPARAM_INFO
	.align		4
.L_15:
        /*0048*/ 	.byte	0x04, 0x17
        /*004a*/ 	.short	(.L_17 - .L_16)
.L_16:
        /*004c*/ 	.word	0x00000000
        /*0050*/ 	.short	0x0002
        /*0052*/ 	.short	0x0010
        /*0054*/ 	.byte	0x00, 0xf5, 0x21, 0x00


	//----- nvinfo : EIATTR_KPARAM_INFO
	.align		4
.L_17:
        /*0058*/ 	.byte	0x04, 0x17
        /*005a*/ 	.short	(.L_19 - .L_18)
.L_18:
        /*005c*/ 	.word	0x00000000
        /*0060*/ 	.short	0x0001
        /*0062*/ 	.short	0x0008
        /*0064*/ 	.byte	0x00, 0xf5, 0x21, 0x00


	//----- nvinfo : EIATTR_KPARAM_INFO
	.align		4
.L_19:
        /*0068*/ 	.byte	0x04, 0x17
        /*006a*/ 	.short	(.L_21 - .L_20)
.L_20:
        /*006c*/ 	.word	0x00000000
        /*0070*/ 	.short	0x0000
        /*0072*/ 	.short	0x0000
        /*0074*/ 	.byte	0x00, 0xf5, 0x21, 0x00


	//----- nvinfo : EIATTR_SPARSE_MMA_MASK
	.align		4
.L_21:
        /*0078*/ 	.byte	0x03, 0x50
        /*007a*/ 	.short	0x0000


	//----- nvinfo : EIATTR_MAXREG_COUNT
	.align		4
        /*007c*/ 	.byte	0x03, 0x1b
        /*007e*/ 	.short	0x00ff


	//----- nvinfo : EIATTR_NUM_BARRIERS
	.align		4
        /*0080*/ 	.byte	0x02, 0x4c
        /*0082*/ 	.byte	0x01
	.zero		1


	//----- nvinfo : EIATTR_MERCURY_ISA_VERSION
	.align		4
        /*0084*/ 	.byte	0x03, 0x5f
        /*0086*/ 	.short	0x0101


	//----- nvinfo : EIATTR_VRC_CTA_INIT_COUNT
	.align		4
        /*0088*/ 	.byte	0x02, 0x4a
	.zero		1
	.zero		1


	//----- nvinfo : EIATTR_EXIT_INSTR_OFFSETS
	.align		4
        /*008c*/ 	.byte	0x04, 0x1c
        /*008e*/ 	.short	(.L_23 - .L_22)


	//   ....[0]....
.L_22:
        /*0090*/ 	.word	0x000000c0


	//   ....[1]....
        /*0094*/ 	.word	0x000003e0


	//----- nvinfo : EIATTR_CRS_STACK_SIZE
	.align		4
.L_23:
        /*0098*/ 	.byte	0x04, 0x1e
        /*009a*/ 	.short	(.L_25 - .L_24)
.L_24:
        /*009c*/ 	.word	0x00000000


	//----- nvinfo : EIATTR_CBANK_PARAM_SIZE
	.align		4
.L_25:
        /*00a0*/ 	.byte	0x03, 0x19
        /*00a2*/ 	.short	0x0028


	//----- nvinfo : EIATTR_PARAM_CBANK
	.align		4
        /*00a4*/ 	.byte	0x04, 0x0a
        /*00a6*/ 	.short	(.L_27 - .L_26)
	.align		4
.L_26:
        /*00a8*/ 	.word	index@(.nv.constant0._Z14dequantizationPfS_S_iiii)
        /*00ac*/ 	.short	0x0380
        /*00ae*/ 	.short	0x0028


	//----- nvinfo : EIATTR_SW_WAR
	.align		4
.L_27:
        /*00b0*/ 	.byte	0x04, 0x36
        /*00b2*/ 	.short	(.L_29 - .L_28)
.L_28:
        /*00b4*/ 	.word	0x00000008
.L_29:


//--------------------- .nv.callgraph             --------------------------
	.section	.nv.callgraph,"",@"SHT_CUDA_CALLGRAPH"
	.align	4
	.sectionentsize	8
	.align		4
        /*0000*/ 	.word	0x00000000
	.align		4
        /*0004*/ 	.word	0xffffffff
	.align		4
        /*0008*/ 	.word	0x00000000
	.align		4
        /*000c*/ 	.word	0xfffffffe
	.align		4
        /*0010*/ 	.word	0x00000000
	.align		4
        /*0014*/ 	.word	0xfffffffd
	.align		4
        /*0018*/ 	.word	0x00000000
	.align		4
        /*001c*/ 	.word	0xfffffffc


//--------------------- .text._Z14dequantizationPfS_S_iiii --------------------------
	.section	.text._Z14dequantizationPfS_S_iiii,"ax",@progbits
	.align	128
        .global         _Z14dequantizationPfS_S_iiii
        .type           _Z14dequantizationPfS_S_iiii,@function
        .size           _Z14dequantizationPfS_S_iiii,(.L_x_7 - _Z14dequantizationPfS_S_iiii)
        .other          _Z14dequantizationPfS_S_iiii,@"STO_CUDA_ENTRY STV_DEFAULT"
_Z14dequantizationPfS_S_iiii:
.text._Z14dequantizationPfS_S_iiii:
[----:B------:R-:W-:Y:S01]  /*0000*/  LDC R1, c[0x0][0x37c] ;  /* 0x0000df00ff017b82 */ /* 0x000fe20000000800 */
[----:B------:R-:W0:Y:S01]  /*0010*/  S2R R6, SR_TID.Y ;  /* 0x0000000000067919 */ /* 0x000e220000002200 */
[----:B------:R-:W1:Y:S01]  /*0020*/  LDCU UR6, c[0x0][0x360] ;  /* 0x00006c00ff0677ac */ /* 0x000e620008000800 */
[----:B------:R-:W0:Y:S01]  /*0030*/  S2R R7, SR_CTAID.Y ;  /* 0x0000000000077919 */ /* 0x000e220000002600 */
[----:B------:R-:W0:Y:S01]  /*0040*/  LDCU UR7, c[0x0][0x364] ;  /* 0x00006c80ff0777ac */ /* 0x000e220008000800 */
[----:B------:R-:W1:Y:S01]  /*0050*/  S2R R10, SR_TID.X ;  /* 0x00000000000a7919 */ /* 0x000e620000002100 */
[----:B------:R-:W2:Y:S01]  /*0060*/  LDCU.64 UR4, c[0x0][0x398] ;  /* 0x00007300ff0477ac */ /* 0x000ea20008000a00 */
[----:B------:R-:W1:Y:S01]  /*0070*/  S2R R3, SR_CTAID.X ;  /* 0x0000000000037919 */ /* 0x000e620000002500 */
[----:B0-----:R-:W-:-:S05]  /*0080*/  IMAD R7, R7, UR7, R6 ;  /* 0x0000000707077c24 */ /* 0x001fca000f8e0206 */
[----:B--2---:R-:W-:Y:S01]  /*0090*/  ISETP.GE.AND P0, PT, R7, UR4, PT ;  /* 0x0000000407007c0c */ /* 0x004fe2000bf06270 */
[----:B-1----:R-:W-:-:S05]  /*00a0*/  IMAD R0, R3, UR6, R10 ;  /* 0x0000000603007c24 */ /* 0x002fca000f8e020a */
[----:B------:R-:W-:-:S13]  /*00b0*/  ISETP.GE.OR P0, PT, R0, UR5, P0 ;  /* 0x0000000500007c0c */ /* 0x000fda0008706670 */
[----:B------:R-:W-:Y:S05]  /*00c0*/  @P0 EXIT ;  /* 0x000000000000094d */ /* 0x000fea0003800000 */
[----:B------:R-:W0:Y:S01]  /*00d0*/  LDCU UR4, c[0x0][0x3a4] ;  /* 0x00007480ff0477ac */ /* 0x000e220008000800 */
[----:B------:R-:W-:Y:S01]  /*00e0*/  BSSY.RECONVERGENT B0, `(.L_x_0) ;  /* 0x000001a000007945 */ /* 0x000fe20003800200 */
[----:B------:R-:W1:Y:S01]  /*00f0*/  LDCU.64 UR8, c[0x0][0x358] ;  /* 0x00006b00ff0877ac */ /* 0x000e620008000a00 */
[----:B0-----:R-:W-:-:S13]  /*0100*/  ISETP.GE.AND P0, PT, R6, UR4, PT ;  /* 0x0000000406007c0c */ /* 0x001fda000bf06270 */
[----:B-1----:R-:W-:Y:S05]  /*0110*/  @P0 BRA `(.L_x_1) ;  /* 0x0000000000580947 */ /* 0x002fea0003800000 */
[----:B------:R-:W0:Y:S01]  /*0120*/  S2R R3, SR_CgaCtaId ;  /* 0x0000000000037919 */ /* 0x000e220000008800 */
[----:B------:R-:W-:-:S04]  /*0130*/  MOV R2, 0x400 ;  /* 0x0000040000027802 */ /* 0x000fc80000000f00 */
[----:B0-----:R-:W-:-:S07]  /*0140*/  LEA R8, R3, R2, 0x18 ;  /* 0x0000000203087211 */ /* 0x001fce00078ec0ff */
.L_x_5:
[----:B------:R-:W0:Y:S01]  /*0150*/  LDC R12, c[0x0][0x3a0] ;  /* 0x0000e800ff0c7b82 */ /* 0x000e220000000800 */
[----:B------:R-:W-:Y:S01]  /*0160*/  BSSY.RECONVERGENT B1, `(.L_x_2) ;  /* 0x000000d000017945 */ /* 0x000fe20003800200 */
[----:B0-----:R-:W-:-:S13]  /*0170*/  ISETP.GE.AND P0, PT, R10, R12, PT ;  /* 0x0000000c0a00720c */ /* 0x001fda0003f06270 */
[----:B-1----:R-:W-:Y:S05]  /*0180*/  @P0 BRA `(.L_x_3) ;  /* 0x0000000000280947 */ /* 0x002fea0003800000 */
[----:B------:R-:W0:Y:S01]  /*0190*/  LDC.64 R4, c[0x0][0x388] ;  /* 0x0000e200ff047b82 */ /* 0x000e220000000a00 */
[----:B------:R-:W-:-:S07]  /*01a0*/  IMAD.MOV.U32 R9, RZ, RZ, R10 ;  /* 0x000000ffff097224 */ /* 0x000fce00078e000a */
.L_x_4:
[----:B-1----:R-:W-:-:S04]  /*01b0*/  IMAD R11, R6, R12, R9 ;  /* 0x0000000c060b7224 */ /* 0x002fc800078e0209 */
[----:B0-----:R-:W-:-:S06]  /*01c0*/  IMAD.WIDE R2, R11, 0x4, R4 ;  /* 0x000000040b027825 */ /* 0x001fcc00078e0204 */
[----:B------:R-:W2:Y:S01]  /*01d0*/  LDG.E R2, desc[UR8][R2.64] ;  /* 0x0000000802027981 */ /* 0x000ea2000c1e1900 */
[----:B------:R-:W-:Y:S02]  /*01e0*/  IMAD R11, R11, 0x4, R8 ;  /* 0x000000040b0b7824 */ /* 0x000fe400078e0208 */
[----:B------:R-:W-:-:S05]  /*01f0*/  VIADD R9, R9, UR6 ;  /* 0x0000000609097c36 */ /* 0x000fca0008000000 */
[----:B------:R-:W-:Y:S01]  /*0200*/  ISETP.GE.AND P0, PT, R9, R12, PT ;  /* 0x0000000c0900720c */ /* 0x000fe20003f06270 */
[----:B--2---:R1:W-:-:S12]  /*0210*/  STS [R11], R2 ;  /* 0x000000020b007388 */ /* 0x0043d80000000800 */
[----:B------:R-:W-:Y:S05]  /*0220*/  @!P0 BRA `(.L_x_4) ;  /* 0xfffffffc00e08947 */ /* 0x000fea000383ffff */
.L_x_3:
[----:B------:R-:W-:Y:S05]  /*0230*/  BSYNC.RECONVERGENT B1 ;  /* 0x0000000000017941 */ /* 0x000fea0003800200 */
.L_x_2:
[----:B------:R-:W0:Y:S01]  /*0240*/  LDCU UR4, c[0x0][0x3a4] ;  /* 0x00007480ff0477ac */ /* 0x000e220008000800 */
[----:B------:R-:W-:-:S05]  /*0250*/  VIADD R6, R6, UR7 ;  /* 0x0000000706067c36 */ /* 0x000fca0008000000 */
[----:B0-----:R-:W-:-:S13]  /*0260*/  ISETP.GE.AND P0, PT, R6, UR4, PT ;  /* 0x0000000406007c0c */ /* 0x001fda000bf06270 */
[----:B------:R-:W-:Y:S05]  /*0270*/  @!P0 BRA `(.L_x_5) ;  /* 0xfffffffc00b48947 */ /* 0x000fea000383ffff */
.L_x_1:
[----:B------:R-:W-:Y:S05]  /*0280*/  BSYNC.RECONVERGENT B0 ;  /* 0x0000000000007941 */ /* 0x000fea0003800200 */
.L_x_0:
[----:B-1----:R-:W0:Y:S01]  /*0290*/  LDC.64 R2, c[0x0][0x380] ;  /* 0x0000e000ff027b82 */ /* 0x002e220000000a00 */
[----:B------:R-:W1:Y:S01]  /*02a0*/  LDCU UR4, c[0x0][0x39c] ;  /* 0x00007380ff0477ac */ /* 0x000e620008000800 */
[----:B------:R-:W2:Y:S01]  /*02b0*/  LDCU UR10, c[0x0][0x3a0] ;  /* 0x00007400ff0a77ac */ /* 0x000ea20008000800 */
[----:B-1----:R-:W-:-:S04]  /*02c0*/  IMAD R9, R7, UR4, R0 ;  /* 0x0000000407097c24 */ /* 0x002fc8000f8e0200 */
[----:B0-----:R-:W-:Y:S01]  /*02d0*/  IMAD.WIDE R2, R9, 0x4, R2 ;  /* 0x0000000409027825 */ /* 0x001fe200078e0202 */
[----:B------:R-:W-:Y:S06]  /*02e0*/  BAR.SYNC.DEFER_BLOCKING 0x0 ;  /* 0x0000000000007b1d */ /* 0x000fec0000010000 */
[----:B------:R0:W3:Y:S02]  /*02f0*/  LDG.E R4, desc[UR8][R2.64] ;  /* 0x0000000802047981 */ /* 0x0000e4000c1e1900 */
[----:B------:R-:W1:Y:S01]  /*0300*/  S2UR UR5, SR_CgaCtaId ;  /* 0x00000000000579c3 */ /* 0x000e620000008800 */
[----:B------:R-:W-:Y:S01]  /*0310*/  SHF.R.S32.HI R5, RZ, 0x1f, R0 ;  /* 0x0000001fff057819 */ /* 0x000fe20000011400 */
[----:B------:R-:W-:-:S03]  /*0320*/  UMOV UR4, 0x400 ;  /* 0x0000040000047882 */ /* 0x000fc60000000000 */
[----:B------:R-:W-:Y:S02]  /*0330*/  LEA.HI R5, R5, R0, RZ, 0x6 ;  /* 0x0000000005057211 */ /* 0x000fe400078f30ff */
[----:B------:R-:W-:Y:S02]  /*0340*/  SHF.R.U32.HI R0, RZ, 0x6, R7 ;  /* 0x00000006ff007819 */ /* 0x000fe40000011607 */
[----:B------:R-:W-:Y:S01]  /*0350*/  SHF.R.S32.HI R5, RZ, 0x6, R5 ;  /* 0x00000006ff057819 */ /* 0x000fe20000011405 */
[----:B0-----:R-:W0:Y:S04]  /*0360*/  LDC.64 R2, c[0x0][0x390] ;  /* 0x0000e400ff027b82 */ /* 0x001e280000000a00 */
[----:B--2---:R-:W-:Y:S01]  /*0370*/  IMAD R0, R0, UR10, R5 ;  /* 0x0000000a00007c24 */ /* 0x004fe2000f8e0205 */
[----:B-1----:R-:W-:-:S06]  /*0380*/  ULEA UR4, UR5, UR4, 0x18 ;  /* 0x0000000405047291 */ /* 0x002fcc000f8ec0ff */
[----:B------:R-:W-:Y:S01]  /*0390*/  LEA R0, R0, UR4, 0x2 ;  /* 0x0000000400007c11 */ /* 0x000fe2000f8e10ff */
[----:B0-----:R-:W-:-:S04]  /*03a0*/  IMAD.WIDE R2, R9, 0x4, R2 ;  /* 0x0000000409027825 */ /* 0x001fc800078e0202 */
[----:B------:R-:W3:Y:S02]  /*03b0*/  LDS R5, [R0] ;  /* 0x0000000000057984 */ /* 0x000ee40000000800 */
[----:B---3--:R-:W-:-:S05]  /*03c0*/  FMUL R5, R4, R5 ;  /* 0x0000000504057220 */ /* 0x008fca0000400000 */
[----:B------:R-:W-:Y:S01]  /*03d0*/  STG.E desc[UR8][R2.64], R5 ;  /* 0x0000000502007986 */ /* 0x000fe2000c101908 */
[----:B------:R-:W-:Y:S05]  /*03e0*/  EXIT ;  /* 0x000000000000794d */ /* 0x000fea0003800000 */
.L_x_6:
[----:B------:R-:W-:-:S00]  /*03f0*/  BRA `(.L_x_6) ;  /* 0xfffffffc00fc7947 */ /* 0x000fc0000383ffff */
[----:B------:R-:W-:-:S00]  /*0400*/  NOP ;  /* 0x0000000000007918 */ /* 0x000fc00000000000 */
[----:B------:R-:W-:-:S00]  /*0410*/  NOP ;  /* 0x0000000000007918 */ /* 0x000fc00000000000 */
[----:B------:R-:W-:-:S00]  /*0420*/  NOP ;  /* 0x0000000000007918 */ /* 0x000fc00000000000 */
[----:B------:R-:W-:-:S00]  /*0430*/  NOP ;  /* 0x0000000000007918 */ /* 0x000fc00000000000 */
[----:B------:R-:W-:-:S00]  /*0440*/  NOP ;  /* 0x0000000000007918 */ /* 0x000fc00000000000 */
[----:B------:R-:W-:-:S00]  /*0450*/  NOP ;  /* 0x0000000000007918 */ /* 0x000fc00000000000 */
[----:B------:R-:W-:-:S00]  /*0460*/  NOP ;  /* 0x0000000000007918 */ /* 0x000fc00000000000 */
[----:B------:R-:W-:-:S00]  /*0470*/  NOP ;  /* 0x0000000000007918 */ /* 0x000fc00000000000 */
.L_x_7:


//--------------------- .nv.shared._Z14dequantizationPfS_S_iiii --------------------------
	.section	.nv.shared._Z14dequantizationPfS_S_iiii,"aw",@nobits
	.sectionflags	@""
	.align	16
	.zero		1024


//--------------------- .nv.shared.reserved.0     --------------------------
	.section	.nv.shared.reserved.0,"aw",@nobits
	.weak		__nv_reservedSMEM_offset_0_alias
	.size		__nv_reservedSMEM_offset_0_alias, 0, 64
	.other		__nv_reservedSMEM_offset_0_alias,@"STO_CUDA_RESERVED_SHARED STV_DEFAULT"
__nv_reservedSMEM_offset_0_alias:
	.zero		0
	.zero		64


//--------------------- .nv.constant0._Z14dequantizationPfS_S_iiii --------------------------
	.section	.nv.constant0._Z14dequantizationPfS_S_iiii,"a",@progbits
	.sectionflags	@""
	.align	4
.nv.constant0._Z14dequantizationPfS_S_iiii:
	.zero		936


//--------------------- SYMBOLS --------------------------

	.type		.nv.reservedSmem.offset0,@object
	.size		.nv.reservedSmem.offset0,0x4
	.type		.nv.reservedSmem.cap,@object
	.size		.nv.reservedSmem.cap,0x4
